//
// Generated by NVIDIA NVVM Compiler
//
// Compiler Build ID: CL-36424714
// Cuda compilation tools, release 13.0, V13.0.88
// Based on NVVM 20.0.0
//

.version 9.0
.target sm_100
.address_size 64

	// .globl	_Z7add_vecPiS_S_m

.visible .entry _Z7add_vecPiS_S_m(
	.param .u64 .ptr .align 1 _Z7add_vecPiS_S_m_param_0,
	.param .u64 .ptr .align 1 _Z7add_vecPiS_S_m_param_1,
	.param .u64 .ptr .align 1 _Z7add_vecPiS_S_m_param_2,
	.param .u64 _Z7add_vecPiS_S_m_param_3
)
{
	.reg .pred 	%p<3>;
	.reg .b32 	%r<13>;
	.reg .b64 	%rd<16>;

	ld.param.u64 	%rd7, [_Z7add_vecPiS_S_m_param_0];
	ld.param.u64 	%rd8, [_Z7add_vecPiS_S_m_param_1];
	ld.param.u64 	%rd9, [_Z7add_vecPiS_S_m_param_2];
	ld.param.u64 	%rd10, [_Z7add_vecPiS_S_m_param_3];
	mov.u32 	%r6, %ctaid.x;
	mov.u32 	%r1, %ntid.x;
	mov.u32 	%r7, %tid.x;
	mad.lo.s32 	%r12, %r6, %r1, %r7;
	cvt.s64.s32 	%rd15, %r12;
	setp.le.u64 	%p1, %rd10, %rd15;
	@%p1 bra 	$L__BB0_3;
	mov.u32 	%r8, %nctaid.x;
	mul.lo.s32 	%r3, %r8, %r1;
	cvta.to.global.u64 	%rd2, %rd7;
	cvta.to.global.u64 	%rd3, %rd8;
	cvta.to.global.u64 	%rd4, %rd9;
$L__BB0_2:
	shl.b64 	%rd11, %rd15, 2;
	add.s64 	%rd12, %rd2, %rd11;
	ld.global.u32 	%r9, [%rd12];
	add.s64 	%rd13, %rd3, %rd11;
	ld.global.u32 	%r10, [%rd13];
	add.s32 	%r11, %r10, %r9;
	add.s64 	%rd14, %rd4, %rd11;
	st.global.u32 	[%rd14], %r11;
	add.s32 	%r12, %r12, %r3;
	cvt.s64.s32 	%rd15, %r12;
	setp.gt.u64 	%p2, %rd10, %rd15;
	@%p2 bra 	$L__BB0_2;
$L__BB0_3:
	ret;

}
	// .globl	_Z11gen_numbersPiS_m
.visible .entry _Z11gen_numbersPiS_m(
	.param .u64 .ptr .align 1 _Z11gen_numbersPiS_m_param_0,
	.param .u64 .ptr .align 1 _Z11gen_numbersPiS_m_param_1,
	.param .u64 _Z11gen_numbersPiS_m_param_2
)
{
	.reg .pred 	%p<3>;
	.reg .b32 	%r<12>;
	.reg .b64 	%rd<13>;

	ld.param.u64 	%rd6, [_Z11gen_numbersPiS_m_param_0];
	ld.param.u64 	%rd7, [_Z11gen_numbersPiS_m_param_1];
	ld.param.u64 	%rd8, [_Z11gen_numbersPiS_m_param_2];
	mov.u32 	%r6, %ctaid.x;
	mov.u32 	%r1, %ntid.x;
	mov.u32 	%r7, %tid.x;
	mad.lo.s32 	%r11, %r6, %r1, %r7;
	cvt.s64.s32 	%rd12, %r11;
	setp.le.u64 	%p1, %rd8, %rd12;
	@%p1 bra 	$L__BB1_3;
	mov.u32 	%r8, %nctaid.x;
	mul.lo.s32 	%r3, %r8, %r1;
	cvta.to.global.u64 	%rd2, %rd6;
	cvta.to.global.u64 	%rd3, %rd7;
$L__BB1_2:
	shl.b64 	%rd9, %rd12, 2;
	add.s64 	%rd10, %rd2, %rd9;
	st.global.u32 	[%rd10], %r11;
	mul.lo.s32 	%r9, %r11, 40;
	or.b32  	%r10, %r9, 2;
	add.s64 	%rd11, %rd3, %rd9;
	st.global.u32 	[%rd11], %r10;
	add.s32 	%r11, %r11, %r3;
	cvt.s64.s32 	%rd12, %r11;
	setp.gt.u64 	%p2, %rd8, %rd12;
	@%p2 bra 	$L__BB1_2;
$L__BB1_3:
	ret;

}


// ===== COMPILED SASS (sm_100) =====

	.target	sm_100

	.elftype	@"ET_EXEC"


//--------------------- .note.nv.tkinfo           --------------------------
	.section	.note.nv.tkinfo,"",@"SHT_NOTE"
	.sectionflags	@"SHF_NOTE_NV_TKINFO"
	.tkinfo
        /*0018*/ 	.word	0x00000002
        /*0030*/ 	.string	""
        /*0030*/ 	.string	"ptxas"
        /*0030*/ 	.string	"Cuda compilation tools, release 13.0, V13.0.88"
        /*0030*/ 	.string	"Build cuda_13.0.r13.0/compiler.36424714_0"
        /*0030*/ 	.string	"-arch sm_100 -m 64 "



//--------------------- .note.nv.cuinfo           --------------------------
	.section	.note.nv.cuinfo,"",@"SHT_NOTE"
	.sectionflags	@"SHF_NOTE_NV_CUINFO"
        /*0018*/ 	.short	0x0002
        /*001a*/ 	.short	0x0064
        /*001c*/ 	.short	0x0082
	.zero		2


//--------------------- .nv.info                  --------------------------
	.section	.nv.info,"",@"SHT_CUDA_INFO"
	.align	4


	//----- nvinfo : EIATTR_REGCOUNT
	.align		4
        /*0000*/ 	.byte	0x04, 0x2f
        /*0002*/ 	.short	(.L_1 - .L_0)
	.align		4
.L_0:
        /*0004*/ 	.word	index@(_Z7add_vecPiS_S_m)
        /*0008*/ 	.word	0x00000010


	//----- nvinfo : EIATTR_FRAME_SIZE
	.align		4
.L_1:
        /*000c*/ 	.byte	0x04, 0x11
        /*000e*/ 	.short	(.L_3 - .L_2)
	.align		4
.L_2:
        /*0010*/ 	.word	index@(_Z7add_vecPiS_S_m)
        /*0014*/ 	.word	0x00000000


	//----- nvinfo : EIATTR_REGCOUNT
	.align		4
.L_3:
        /*0018*/ 	.byte	0x04, 0x2f
        /*001a*/ 	.short	(.L_5 - .L_4)
	.align		4
.L_4:
        /*001c*/ 	.word	index@(_Z11gen_numbersPiS_m)
        /*0020*/ 	.word	0x0000000e


	//----- nvinfo : EIATTR_FRAME_SIZE
	.align		4
.L_5:
        /*0024*/ 	.byte	0x04, 0x11
        /*0026*/ 	.short	(.L_7 - .L_6)
	.align		4
.L_6:
        /*0028*/ 	.word	index@(_Z11gen_numbersPiS_m)
        /*002c*/ 	.word	0x00000000


	//----- nvinfo : EIATTR_MIN_STACK_SIZE
	.align		4
.L_7:
        /*0030*/ 	.byte	0x04, 0x12
        /*0032*/ 	.short	(.L_9 - .L_8)
	.align		4
.L_8:
        /*0034*/ 	.word	index@(_Z11gen_numbersPiS_m)
        /*0038*/ 	.word	0x00000000


	//----- nvinfo : EIATTR_MIN_STACK_SIZE
	.align		4
.L_9:
        /*003c*/ 	.byte	0x04, 0x12
        /*003e*/ 	.short	(.L_11 - .L_10)
	.align		4
.L_10:
        /*0040*/ 	.word	index@(_Z7add_vecPiS_S_m)
        /*0044*/ 	.word	0x00000000
.L_11:


//--------------------- .nv.compat                --------------------------
	.section	.nv.compat,"",@"SHT_CUDA_COMPAT_INFO"
	.align	4
        /*0000*/ 	.byte	0x02, 0x09, 0x00, 0x00, 0x02, 0x02, 0x01, 0x00, 0x02, 0x05, 0x05, 0x00, 0x03, 0x07, 0x01, 0x01
        /*0010*/ 	.byte	0x02, 0x03, 0x00, 0x00, 0x02, 0x06, 0x01, 0x00, 0x04, 0x0b, 0x08, 0x00, 0x09, 0x00, 0x00, 0x00
        /*0020*/ 	.byte	0x00, 0x00, 0x00, 0x00


//--------------------- .nv.info._Z11gen_numbersPiS_m --------------------------
	.section	.nv.info._Z11gen_numbersPiS_m,"",@"SHT_CUDA_INFO"
	.sectionflags	@""
	.align	4


	//----- nvinfo : EIATTR_CUDA_API_VERSION
	.align		4
        /*0000*/ 	.byte	0x04, 0x37
        /*0002*/ 	.short	(.L_13 - .L_12)
.L_12:
        /*0004*/ 	.word	0x00000082


	//----- nvinfo : EIATTR_KPARAM_INFO
	.align		4
.L_13:
        /*0008*/ 	.byte	0x04, 0x17
        /*000a*/ 	.short	(.L_15 - .L_14)
.L_14:
        /*000c*/ 	.word	0x00000000
        /*0010*/ 	.short	0x0002
        /*0012*/ 	.short	0x0010
        /*0014*/ 	.byte	0x00, 0xf0, 0x21, 0x00


	//----- nvinfo : EIATTR_KPARAM_INFO
	.align		4
.L_15:
        /*0018*/ 	.byte	0x04, 0x17
        /*001a*/ 	.short	(.L_17 - .L_16)
.L_16:
        /*001c*/ 	.word	0x00000000
        /*0020*/ 	.short	0x0001
        /*0022*/ 	.short	0x0008
        /*0024*/ 	.byte	0x00, 0xf5, 0x21, 0x00


	//----- nvinfo : EIATTR_KPARAM_INFO
	.align		4
.L_17:
        /*0028*/ 	.byte	0x04, 0x17
        /*002a*/ 	.short	(.L_19 - .L_18)
.L_18:
        /*002c*/ 	.word	0x00000000
        /*0030*/ 	.short	0x0000
        /*0032*/ 	.short	0x0000
        /*0034*/ 	.byte	0x00, 0xf5, 0x21, 0x00


	//----- nvinfo : EIATTR_SPARSE_MMA_MASK
	.align		4
.L_19:
        /*0038*/ 	.byte	0x03, 0x50
        /*003a*/ 	.short	0x0000


	//----- nvinfo : EIATTR_MAXREG_COUNT
	.align		4
        /*003c*/ 	.byte	0x03, 0x1b
        /*003e*/ 	.short	0x00ff


	//----- nvinfo : EIATTR_MERCURY_ISA_VERSION
	.align		4
        /*0040*/ 	.byte	0x03, 0x5f
        /*0042*/ 	.short	0x0101


	//----- nvinfo : EIATTR_VRC_CTA_INIT_COUNT
	.align		4
        /*0044*/ 	.byte	0x02, 0x4a
	.zero		1
	.zero		1


	//----- nvinfo : EIATTR_EXIT_INSTR_OFFSETS
	.align		4
        /*0048*/ 	.byte	0x04, 0x1c
        /*004a*/ 	.short	(.L_21 - .L_20)


	//   ....[0]....
.L_20:
        /*004c*/ 	.word	0x00000090


	//   ....[1]....
        /*0050*/ 	.word	0x00000200


	//----- nvinfo : EIATTR_CRS_STACK_SIZE
	.align		4
.L_21:
        /*0054*/ 	.byte	0x04, 0x1e
        /*0056*/ 	.short	(.L_23 - .L_22)
.L_22:
        /*0058*/ 	.word	0x00000000


	//----- nvinfo : EIATTR_CBANK_PARAM_SIZE
	.align		4
.L_23:
        /*005c*/ 	.byte	0x03, 0x19
        /*005e*/ 	.short	0x0018


	//----- nvinfo : EIATTR_PARAM_CBANK
	.align		4
        /*0060*/ 	.byte	0x04, 0x0a
        /*0062*/ 	.short	(.L_25 - .L_24)
	.align		4
.L_24:
        /*0064*/ 	.word	index@(.nv.constant0._Z11gen_numbersPiS_m)
        /*0068*/ 	.short	0x0380
        /*006a*/ 	.short	0x0018


	//----- nvinfo : EIATTR_SW_WAR
	.align		4
.L_25:
        /*006c*/ 	.byte	0x04, 0x36
        /*006e*/ 	.short	(.L_27 - .L_26)
.L_26:
        /*0070*/ 	.word	0x00000008
.L_27:


//--------------------- .nv.info._Z7add_vecPiS_S_m --------------------------
	.section	.nv.info._Z7add_vecPiS_S_m,"",@"SHT_CUDA_INFO"
	.sectionflags	@""
	.align	4


	//----- nvinfo : EIATTR_CUDA_API_VERSION
	.align		4
        /*0000*/ 	.byte	0x04, 0x37
        /*0002*/ 	.short	(.L_29 - .L_28)
.L_28:
        /*0004*/ 	.word	0x00000082


	//----- nvinfo : EIATTR_KPARAM_INFO
	.align		4
.L_29:
        /*0008*/ 	.byte	0x04, 0x17
        /*000a*/ 	.short	(.L_31 - .L_30)
.L_30:
        /*000c*/ 	.word	0x00000000
        /*0010*/ 	.short	0x0003
        /*0012*/ 	.short	0x0018
        /*0014*/ 	.byte	0x00, 0xf0, 0x21, 0x00


	//----- nvinfo : EIATTR_KPARAM_INFO
	.align		4
.L_31:
        /*0018*/ 	.byte	0x04, 0x17
        /*001a*/ 	.short	(.L_33 - .L_32)
.L_32:
        /*001c*/ 	.word	0x00000000
        /*0020*/ 	.short	0x0002
        /*0022*/ 	.short	0x0010
        /*0024*/ 	.byte	0x00, 0xf5, 0x21, 0x00


	//----- nvinfo : EIATTR_KPARAM_INFO
	.align		4
.L_33:
        /*0028*/ 	.byte	0x04, 0x17
        /*002a*/ 	.short	(.L_35 - .L_34)
.L_34:
        /*002c*/ 	.word	0x00000000
        /*0030*/ 	.short	0x0001
        /*0032*/ 	.short	0x0008
        /*0034*/ 	.byte	0x00, 0xf5, 0x21, 0x00


	//----- nvinfo : EIATTR_KPARAM_INFO
	.align		4
.L_35:
        /*0038*/ 	.byte	0x04, 0x17
        /*003a*/ 	.short	(.L_37 - .L_36)
.L_36:
        /*003c*/ 	.word	0x00000000
        /*0040*/ 	.short	0x0000
        /*0042*/ 	.short	0x0000
        /*0044*/ 	.byte	0x00, 0xf5, 0x21, 0x00


	//----- nvinfo : EIATTR_SPARSE_MMA_MASK
	.align		4
.L_37:
        /*0048*/ 	.byte	0x03, 0x50
        /*004a*/ 	.short	0x0000


	//----- nvinfo : EIATTR_MAXREG_COUNT
	.align		4
        /*004c*/ 	.byte	0x03, 0x1b
        /*004e*/ 	.short	0x00ff


	//----- nvinfo : EIATTR_MERCURY_ISA_VERSION
	.align		4
        /*0050*/ 	.byte	0x03, 0x5f
        /*0052*/ 	.short	0x0101


	//----- nvinfo : EIATTR_VRC_CTA_INIT_COUNT
	.align		4
        /*0054*/ 	.byte	0x02, 0x4a
	.zero		1
	.zero		1


	//----- nvinfo : EIATTR_EXIT_INSTR_OFFSETS
	.align		4
        /*0058*/ 	.byte	0x04, 0x1c
        /*005a*/ 	.short	(.L_39 - .L_38)


	//   ....[0]....
.L_38:
        /*005c*/ 	.word	0x00000090


	//   ....[1]....
        /*0060*/ 	.word	0x00000230


	//----- nvinfo : EIATTR_CRS_STACK_SIZE
	.align		4
.L_39:
        /*0064*/ 	.byte	0x04, 0x1e
        /*0066*/ 	.short	(.L_41 - .L_40)
.L_40:
        /*0068*/ 	.word	0x00000000


	//----- nvinfo : EIATTR_CBANK_PARAM_SIZE
	.align		4
.L_41:
        /*006c*/ 	.byte	0x03, 0x19
        /*006e*/ 	.short	0x0020


	//----- nvinfo : EIATTR_PARAM_CBANK
	.align		4
        /*0070*/ 	.byte	0x04, 0x0a
        /*0072*/ 	.short	(.L_43 - .L_42)
	.align		4
.L_42:
        /*0074*/ 	.word	index@(.nv.constant0._Z7add_vecPiS_S_m)
        /*0078*/ 	.short	0x0380
        /*007a*/ 	.short	0x0020


	//----- nvinfo : EIATTR_SW_WAR
	.align		4
.L_43:
        /*007c*/ 	.byte	0x04, 0x36
        /*007e*/ 	.short	(.L_45 - .L_44)
.L_44:
        /*0080*/ 	.word	0x00000008
.L_45:


//--------------------- .nv.callgraph             --------------------------
	.section	.nv.callgraph,"",@"SHT_CUDA_CALLGRAPH"
	.align	4
	.sectionentsize	8
	.align		4
        /*0000*/ 	.word	0x00000000
	.align		4
        /*0004*/ 	.word	0xffffffff
	.align		4
        /*0008*/ 	.word	0x00000000
	.align		4
        /*000c*/ 	.word	0xfffffffe
	.align		4
        /*0010*/ 	.word	0x00000000
	.align		4
        /*0014*/ 	.word	0xfffffffd
	.align		4
        /*0018*/ 	.word	0x00000000
	.align		4
        /*001c*/ 	.word	0xfffffffc


//--------------------- .text._Z11gen_numbersPiS_m --------------------------
	.section	.text._Z11gen_numbersPiS_m,"ax",@progbits
	.align	128
        .global         _Z11gen_numbersPiS_m
        .type           _Z11gen_numbersPiS_m,@function
        .size           _Z11gen_numbersPiS_m,(.L_x_4 - _Z11gen_numbersPiS_m)
        .other          _Z11gen_numbersPiS_m,@"STO_CUDA_ENTRY STV_DEFAULT"
_Z11gen_numbersPiS_m:
.text._Z11gen_numbersPiS_m:
[----:B------:R-:W-:Y:S01]  /*0000*/  LDC R1, c[0x0][0x37c] ;  /* 0x0000df00ff017b82 */ /* 0x000fe20000000800 */
[----:B------:R-:W0:Y:S07]  /*0010*/  S2R R0, SR_TID.X ;  /* 0x0000000000007919 */ /* 0x000e2e0000002100 */
[----:B------:R-:W0:Y:S01]  /*0020*/  S2UR UR4, SR_CTAID.X ;  /* 0x00000000000479c3 */ /* 0x000e220000002500 */
[----:B------:R-:W1:Y:S07]  /*0030*/  LDCU.64 UR8, c[0x0][0x390] ;  /* 0x00007200ff0877ac */ /* 0x000e6e0008000a00 */
[----:B------:R-:W0:Y:S02]  /*0040*/  LDC R7, c[0x0][0x360] ;  /* 0x0000d800ff077b82 */ /* 0x000e240000000800 */
[----:B0-----:R-:W-:-:S05]  /*0050*/  IMAD R0, R7, UR4, R0 ;  /* 0x0000000407007c24 */ /* 0x001fca000f8e0200 */
[----:B-1----:R-:W-:Y:S02]  /*0060*/  ISETP.GE.U32.AND P0, PT, R0, UR8, PT ;  /* 0x0000000800007c0c */ /* 0x002fe4000bf06070 */
[----:B------:R-:W-:-:S04]  /*0070*/  SHF.R.S32.HI R2, RZ, 0x1f, R0 ;  /* 0x0000001fff027819 */ /* 0x000fc80000011400 */
[----:B------:R-:W-:-:S13]  /*0080*/  ISETP.GE.U32.AND.EX P0, PT, R2, UR9, PT, P0 ;  /* 0x0000000902007c0c */ /* 0x000fda000bf06100 */
[----:B------:R-:W-:Y:S05]  /*0090*/  @P0 EXIT ;  /* 0x000000000000094d */ /* 0x000fea0003800000 */
[----:B------:R-:W0:Y:S01]  /*00a0*/  LDCU UR4, c[0x0][0x370] ;  /* 0x00006e00ff0477ac */ /* 0x000e220008000800 */
[----:B------:R-:W-:Y:S02]  /*00b0*/  IMAD.MOV.U32 R11, RZ, RZ, R2 ;  /* 0x000000ffff0b7224 */ /* 0x000fe400078e0002 */
[----:B------:R-:W-:Y:S01]  /*00c0*/  IMAD.MOV.U32 R6, RZ, RZ, R0 ;  /* 0x000000ffff067224 */ /* 0x000fe200078e0000 */
[----:B------:R-:W1:Y:S01]  /*00d0*/  LDCU.64 UR6, c[0x0][0x358] ;  /* 0x00006b00ff0677ac */ /* 0x000e620008000a00 */
[----:B------:R-:W2:Y:S01]  /*00e0*/  LDCU.128 UR12, c[0x0][0x380] ;  /* 0x00007000ff0c77ac */ /* 0x000ea20008000c00 */
[----:B0-----:R-:W-:-:S07]  /*00f0*/  IMAD R7, R7, UR4, RZ ;  /* 0x0000000407077c24 */ /* 0x001fce000f8e02ff */
.L_x_0:
[C---:B------:R-:W-:Y:S01]  /*0100*/  IMAD.SHL.U32 R4, R6.reuse, 0x4, RZ ;  /* 0x0000000406047824 */ /* 0x040fe200078e00ff */
[----:B------:R-:W-:Y:S01]  /*0110*/  SHF.L.U64.HI R5, R6, 0x2, R11 ;  /* 0x0000000206057819 */ /* 0x000fe2000001020b */
[----:B------:R-:W-:Y:S02]  /*0120*/  IMAD.MOV.U32 R9, RZ, RZ, 0x28 ;  /* 0x00000028ff097424 */ /* 0x000fe400078e00ff */
[----:B------:R-:W-:Y:S01]  /*0130*/  IMAD.IADD R6, R7, 0x1, R0 ;  /* 0x0000000107067824 */ /* 0x000fe200078e0200 */
[----:B--2---:R-:W-:Y:S01]  /*0140*/  IADD3 R2, P0, PT, R4, UR12, RZ ;  /* 0x0000000c04027c10 */ /* 0x004fe2000ff1e0ff */
[----:B------:R-:W-:Y:S01]  /*0150*/  IMAD R9, R0, R9, 0x2 ;  /* 0x0000000200097424 */ /* 0x000fe200078e0209 */
[----:B------:R-:W-:Y:S02]  /*0160*/  IADD3 R4, P1, PT, R4, UR14, RZ ;  /* 0x0000000e04047c10 */ /* 0x000fe4000ff3e0ff */
[C---:B------:R-:W-:Y:S02]  /*0170*/  IADD3.X R3, PT, PT, R5.reuse, UR13, RZ, P0, !PT ;  /* 0x0000000d05037c10 */ /* 0x040fe400087fe4ff */
[----:B------:R-:W-:-:S02]  /*0180*/  IADD3.X R5, PT, PT, R5, UR15, RZ, P1, !PT ;  /* 0x0000000f05057c10 */ /* 0x000fc40008ffe4ff */
[----:B------:R-:W-:Y:S01]  /*0190*/  ISETP.GE.U32.AND P0, PT, R6, UR8, PT ;  /* 0x0000000806007c0c */ /* 0x000fe2000bf06070 */
[----:B-1----:R0:W-:Y:S01]  /*01a0*/  STG.E desc[UR6][R2.64], R0 ;  /* 0x0000000002007986 */ /* 0x0021e2000c101906 */
[----:B------:R-:W-:-:S03]  /*01b0*/  SHF.R.S32.HI R11, RZ, 0x1f, R6 ;  /* 0x0000001fff0b7819 */ /* 0x000fc60000011406 */
[----:B------:R3:W-:Y:S01]  /*01c0*/  STG.E desc[UR6][R4.64], R9 ;  /* 0x0000000904007986 */ /* 0x0007e2000c101906 */
[----:B------:R-:W-:Y:S01]  /*01d0*/  ISETP.GE.U32.AND.EX P0, PT, R11, UR9, PT, P0 ;  /* 0x000000090b007c0c */ /* 0x000fe2000bf06100 */
[----:B0-----:R-:W-:-:S12]  /*01e0*/  IMAD.MOV.U32 R0, RZ, RZ, R6 ;  /* 0x000000ffff007224 */ /* 0x001fd800078e0006 */
[----:B---3--:R-:W-:Y:S05]  /*01f0*/  @!P0 BRA `(.L_x_0) ;  /* 0xfffffffc00c08947 */ /* 0x008fea000383ffff */
[----:B------:R-:W-:Y:S05]  /*0200*/  EXIT ;  /* 0x000000000000794d */ /* 0x000fea0003800000 */
.L_x_1:
[----:B------:R-:W-:-:S00]  /*0210*/  BRA `(.L_x_1) ;  /* 0xfffffffc00fc7947 */ /* 0x000fc0000383ffff */
[----:B------:R-:W-:-:S00]  /*0220*/  NOP ;  /* 0x0000000000007918 */ /* 0x000fc00000000000 */
        /* <DEDUP_REMOVED lines=13> */
.L_x_4:


//--------------------- .text._Z7add_vecPiS_S_m   --------------------------
	.section	.text._Z7add_vecPiS_S_m,"ax",@progbits
	.align	128
        .global         _Z7add_vecPiS_S_m
        .type           _Z7add_vecPiS_S_m,@function
        .size           _Z7add_vecPiS_S_m,(.L_x_5 - _Z7add_vecPiS_S_m)
        .other          _Z7add_vecPiS_S_m,@"STO_CUDA_ENTRY STV_DEFAULT"
_Z7add_vecPiS_S_m:
.text._Z7add_vecPiS_S_m:
        /* <DEDUP_REMOVED lines=14> */
[----:B------:R-:W2:Y:S01]  /*00e0*/  LDCU.64 UR10, c[0x0][0x390] ;  /* 0x00007200ff0a77ac */ /* 0x000ea20008000a00 */
[----:B------:R-:W3:Y:S01]  /*00f0*/  LDCU.128 UR12, c[0x0][0x380] ;  /* 0x00007000ff0c77ac */ /* 0x000ee20008000c00 */
[----:B0-----:R-:W-:-:S07]  /*0100*/  IMAD R9, R9, UR4, RZ ;  /* 0x0000000409097c24 */ /* 0x001fce000f8e02ff */
.L_x_2:
[C---:B0-----:R-:W-:Y:S01]  /*0110*/  IMAD.SHL.U32 R6, R8.reuse, 0x4, RZ ;  /* 0x0000000408067824 */ /* 0x041fe200078e00ff */
[----:B------:R-:W-:-:S04]  /*0120*/  SHF.L.U64.HI R7, R8, 0x2, R13 ;  /* 0x0000000208077819 */ /* 0x000fc8000001020d */
[C---:B---3--:R-:W-:Y:S02]  /*0130*/  IADD3 R4, P1, PT, R6.reuse, UR14, RZ ;  /* 0x0000000e06047c10 */ /* 0x048fe4000ff3e0ff */
[----:B------:R-:W-:Y:S02]  /*0140*/  IADD3 R2, P0, PT, R6, UR12, RZ ;  /* 0x0000000c06027c10 */ /* 0x000fe4000ff1e0ff */
[C---:B------:R-:W-:Y:S02]  /*0150*/  IADD3.X R5, PT, PT, R7.reuse, UR15, RZ, P1, !PT ;  /* 0x0000000f07057c10 */ /* 0x040fe40008ffe4ff */
[----:B------:R-:W-:-:S04]  /*0160*/  IADD3.X R3, PT, PT, R7, UR13, RZ, P0, !PT ;  /* 0x0000000d07037c10 */ /* 0x000fc800087fe4ff */
[----:B-1----:R-:W3:Y:S04]  /*0170*/  LDG.E R5, desc[UR6][R4.64] ;  /* 0x0000000604057981 */ /* 0x002ee8000c1e1900 */
[----:B------:R-:W3:Y:S01]  /*0180*/  LDG.E R2, desc[UR6][R2.64] ;  /* 0x0000000602027981 */ /* 0x000ee2000c1e1900 */
[----:B--2---:R-:W-:Y:S01]  /*0190*/  IADD3 R6, P0, PT, R6, UR10, RZ ;  /* 0x0000000a06067c10 */ /* 0x004fe2000ff1e0ff */
[----:B------:R-:W-:-:S03]  /*01a0*/  IMAD.IADD R8, R9, 0x1, R0 ;  /* 0x0000000109087824 */ /* 0x000fc600078e0200 */
[----:B------:R-:W-:Y:S02]  /*01b0*/  IADD3.X R7, PT, PT, R7, UR11, RZ, P0, !PT ;  /* 0x0000000b07077c10 */ /* 0x000fe400087fe4ff */
[----:B------:R-:W-:Y:S02]  /*01c0*/  ISETP.GE.U32.AND P0, PT, R8, UR8, PT ;  /* 0x0000000808007c0c */ /* 0x000fe4000bf06070 */
[----:B------:R-:W-:-:S04]  /*01d0*/  SHF.R.S32.HI R13, RZ, 0x1f, R8 ;  /* 0x0000001fff0d7819 */ /* 0x000fc80000011408 */
[----:B------:R-:W-:Y:S01]  /*01e0*/  ISETP.GE.U32.AND.EX P0, PT, R13, UR9, PT, P0 ;  /* 0x000000090d007c0c */ /* 0x000fe2000bf06100 */
[----:B------:R-:W-:Y:S02]  /*01f0*/  IMAD.MOV.U32 R0, RZ, RZ, R8 ;  /* 0x000000ffff007224 */ /* 0x000fe400078e0008 */
[----:B---3--:R-:W-:-:S05]  /*0200*/  IMAD.IADD R11, R2, 0x1, R5 ;  /* 0x00000001020b7824 */ /* 0x008fca00078e0205 */
[----:B------:R0:W-:Y:S05]  /*0210*/  STG.E desc[UR6][R6.64], R11 ;  /* 0x0000000b06007986 */ /* 0x0001ea000c101906 */
[----:B------:R-:W-:Y:S05]  /*0220*/  @!P0 BRA `(.L_x_2) ;  /* 0xfffffffc00b88947 */ /* 0x000fea000383ffff */
[----:B------:R-:W-:Y:S05]  /*0230*/  EXIT ;  /* 0x000000000000794d */ /* 0x000fea0003800000 */
.L_x_3:
        /* <DEDUP_REMOVED lines=12> */
.L_x_5:


//--------------------- .nv.shared.reserved.0     --------------------------
	.section	.nv.shared.reserved.0,"aw",@nobits
	.weak		__nv_reservedSMEM_offset_0_alias
	.size		__nv_reservedSMEM_offset_0_alias, 0, 64
	.other		__nv_reservedSMEM_offset_0_alias,@"STO_CUDA_RESERVED_SHARED STV_DEFAULT"
__nv_reservedSMEM_offset_0_alias:
	.zero		0
	.zero		64


//--------------------- .nv.constant0._Z11gen_numbersPiS_m --------------------------
	.section	.nv.constant0._Z11gen_numbersPiS_m,"a",@progbits
	.sectionflags	@""
	.align	4
.nv.constant0._Z11gen_numbersPiS_m:
	.zero		920


//--------------------- .nv.constant0._Z7add_vecPiS_S_m --------------------------
	.section	.nv.constant0._Z7add_vecPiS_S_m,"a",@progbits
	.sectionflags	@""
	.align	4
.nv.constant0._Z7add_vecPiS_S_m:
	.zero		928


//--------------------- SYMBOLS --------------------------

	.type		.nv.reservedSmem.offset0,@object
	.size		.nv.reservedSmem.offset0,0x4
